//
// Generated by NVIDIA NVVM Compiler
//
// Compiler Build ID: CL-36424714
// Cuda compilation tools, release 13.0, V13.0.88
// Based on NVVM 20.0.0
//

.version 9.0
.target sm_100
.address_size 64

	// .globl	_Z6matmulPiS_S_i

.visible .entry _Z6matmulPiS_S_i(
	.param .u64 .ptr .align 1 _Z6matmulPiS_S_i_param_0,
	.param .u64 .ptr .align 1 _Z6matmulPiS_S_i_param_1,
	.param .u64 .ptr .align 1 _Z6matmulPiS_S_i_param_2,
	.param .u32 _Z6matmulPiS_S_i_param_3
)
{
	.reg .pred 	%p<10>;
	.reg .b32 	%r<85>;
	.reg .b32 	%f<53>;
	.reg .b64 	%rd<67>;

	ld.param.u64 	%rd14, [_Z6matmulPiS_S_i_param_0];
	ld.param.u64 	%rd15, [_Z6matmulPiS_S_i_param_1];
	ld.param.u32 	%r18, [_Z6matmulPiS_S_i_param_3];
	cvta.to.global.u64 	%rd1, %rd15;
	cvta.to.global.u64 	%rd2, %rd14;
	mov.u32 	%r19, %ctaid.y;
	mov.u32 	%r20, %ntid.y;
	mov.u32 	%r21, %tid.y;
	mad.lo.s32 	%r1, %r19, %r20, %r21;
	mov.u32 	%r22, %ctaid.x;
	mov.u32 	%r23, %ntid.x;
	mov.u32 	%r24, %tid.x;
	mad.lo.s32 	%r2, %r22, %r23, %r24;
	setp.lt.s32 	%p1, %r18, 1;
	mov.f32 	%f52, 0f00000000;
	@%p1 bra 	$L__BB0_12;
	and.b32  	%r3, %r18, 7;
	setp.lt.u32 	%p2, %r18, 8;
	mov.f32 	%f52, 0f00000000;
	mov.b32 	%r83, 0;
	@%p2 bra 	$L__BB0_4;
	and.b32  	%r83, %r18, 2147483640;
	neg.s32 	%r81, %r83;
	mul.wide.u32 	%rd16, %r18, 4;
	add.s64 	%rd3, %rd1, %rd16;
	shl.b32 	%r6, %r18, 3;
	mul.wide.u32 	%rd17, %r18, 8;
	add.s64 	%rd4, %rd1, %rd17;
	mul.wide.u32 	%rd18, %r18, 12;
	add.s64 	%rd5, %rd1, %rd18;
	mul.wide.u32 	%rd19, %r18, 16;
	add.s64 	%rd6, %rd1, %rd19;
	mul.wide.u32 	%rd20, %r18, 20;
	add.s64 	%rd7, %rd1, %rd20;
	mul.wide.u32 	%rd21, %r18, 24;
	add.s64 	%rd8, %rd1, %rd21;
	mul.wide.u32 	%rd22, %r18, 28;
	add.s64 	%rd9, %rd1, %rd22;
	mul.wide.u32 	%rd23, %r1, 12;
	add.s64 	%rd24, %rd23, %rd2;
	add.s64 	%rd66, %rd24, 16;
	mov.f32 	%f52, 0f00000000;
	mov.u32 	%r80, %r2;
$L__BB0_3:
	.pragma "nounroll";
	mul.wide.s32 	%rd25, %r80, 4;
	add.s64 	%rd26, %rd3, %rd25;
	add.s64 	%rd27, %rd4, %rd25;
	add.s64 	%rd28, %rd5, %rd25;
	add.s64 	%rd29, %rd6, %rd25;
	add.s64 	%rd30, %rd7, %rd25;
	add.s64 	%rd31, %rd8, %rd25;
	add.s64 	%rd32, %rd9, %rd25;
	add.s64 	%rd33, %rd1, %rd25;
	ld.global.u32 	%r26, [%rd66+-16];
	ld.global.u32 	%r27, [%rd33];
	mul.lo.s32 	%r28, %r27, %r26;
	cvt.rn.f32.s32 	%f17, %r28;
	add.f32 	%f18, %f52, %f17;
	ld.global.u32 	%r29, [%rd66+-12];
	ld.global.u32 	%r30, [%rd26];
	mul.lo.s32 	%r31, %r30, %r29;
	cvt.rn.f32.s32 	%f19, %r31;
	add.f32 	%f20, %f18, %f19;
	ld.global.u32 	%r32, [%rd66+-8];
	ld.global.u32 	%r33, [%rd27];
	mul.lo.s32 	%r34, %r33, %r32;
	cvt.rn.f32.s32 	%f21, %r34;
	add.f32 	%f22, %f20, %f21;
	ld.global.u32 	%r35, [%rd66+-4];
	ld.global.u32 	%r36, [%rd28];
	mul.lo.s32 	%r37, %r36, %r35;
	cvt.rn.f32.s32 	%f23, %r37;
	add.f32 	%f24, %f22, %f23;
	ld.global.u32 	%r38, [%rd66];
	ld.global.u32 	%r39, [%rd29];
	mul.lo.s32 	%r40, %r39, %r38;
	cvt.rn.f32.s32 	%f25, %r40;
	add.f32 	%f26, %f24, %f25;
	ld.global.u32 	%r41, [%rd66+4];
	ld.global.u32 	%r42, [%rd30];
	mul.lo.s32 	%r43, %r42, %r41;
	cvt.rn.f32.s32 	%f27, %r43;
	add.f32 	%f28, %f26, %f27;
	ld.global.u32 	%r44, [%rd66+8];
	ld.global.u32 	%r45, [%rd31];
	mul.lo.s32 	%r46, %r45, %r44;
	cvt.rn.f32.s32 	%f29, %r46;
	add.f32 	%f30, %f28, %f29;
	ld.global.u32 	%r47, [%rd66+12];
	ld.global.u32 	%r48, [%rd32];
	mul.lo.s32 	%r49, %r48, %r47;
	cvt.rn.f32.s32 	%f31, %r49;
	add.f32 	%f52, %f30, %f31;
	add.s32 	%r81, %r81, 8;
	add.s32 	%r80, %r80, %r6;
	add.s64 	%rd66, %rd66, 32;
	setp.ne.s32 	%p3, %r81, 0;
	@%p3 bra 	$L__BB0_3;
$L__BB0_4:
	setp.eq.s32 	%p4, %r3, 0;
	@%p4 bra 	$L__BB0_12;
	mul.lo.s32 	%r12, %r1, 3;
	and.b32  	%r13, %r18, 3;
	setp.lt.u32 	%p5, %r3, 4;
	@%p5 bra 	$L__BB0_7;
	add.s32 	%r50, %r83, %r12;
	mul.wide.u32 	%rd34, %r50, 4;
	add.s64 	%rd35, %rd2, %rd34;
	ld.global.u32 	%r51, [%rd35];
	mad.lo.s32 	%r52, %r83, %r18, %r2;
	mul.wide.s32 	%rd36, %r52, 4;
	add.s64 	%rd37, %rd1, %rd36;
	ld.global.u32 	%r53, [%rd37];
	mul.lo.s32 	%r54, %r53, %r51;
	cvt.rn.f32.s32 	%f33, %r54;
	add.f32 	%f34, %f52, %f33;
	cvt.u64.u32 	%rd38, %r12;
	cvt.u64.u32 	%rd39, %r83;
	add.s64 	%rd40, %rd39, %rd38;
	shl.b64 	%rd41, %rd40, 2;
	add.s64 	%rd42, %rd2, %rd41;
	ld.global.u32 	%r55, [%rd42+4];
	mul.wide.u32 	%rd43, %r18, 4;
	add.s64 	%rd44, %rd37, %rd43;
	ld.global.u32 	%r56, [%rd44];
	mul.lo.s32 	%r57, %r56, %r55;
	cvt.rn.f32.s32 	%f35, %r57;
	add.f32 	%f36, %f34, %f35;
	ld.global.u32 	%r58, [%rd42+8];
	add.s64 	%rd45, %rd44, %rd43;
	ld.global.u32 	%r59, [%rd45];
	mul.lo.s32 	%r60, %r59, %r58;
	cvt.rn.f32.s32 	%f37, %r60;
	add.f32 	%f38, %f36, %f37;
	ld.global.u32 	%r61, [%rd42+12];
	add.s64 	%rd46, %rd45, %rd43;
	ld.global.u32 	%r62, [%rd46];
	mul.lo.s32 	%r63, %r62, %r61;
	cvt.rn.f32.s32 	%f39, %r63;
	add.f32 	%f52, %f38, %f39;
	add.s32 	%r83, %r83, 4;
$L__BB0_7:
	setp.eq.s32 	%p6, %r13, 0;
	@%p6 bra 	$L__BB0_12;
	setp.eq.s32 	%p7, %r13, 1;
	@%p7 bra 	$L__BB0_10;
	add.s32 	%r64, %r83, %r12;
	mul.wide.u32 	%rd47, %r64, 4;
	add.s64 	%rd48, %rd2, %rd47;
	ld.global.u32 	%r65, [%rd48];
	mad.lo.s32 	%r66, %r83, %r18, %r2;
	mul.wide.s32 	%rd49, %r66, 4;
	add.s64 	%rd50, %rd1, %rd49;
	ld.global.u32 	%r67, [%rd50];
	mul.lo.s32 	%r68, %r67, %r65;
	cvt.rn.f32.s32 	%f41, %r68;
	add.f32 	%f42, %f52, %f41;
	cvt.u64.u32 	%rd51, %r12;
	cvt.u64.u32 	%rd52, %r83;
	add.s64 	%rd53, %rd52, %rd51;
	shl.b64 	%rd54, %rd53, 2;
	add.s64 	%rd55, %rd2, %rd54;
	ld.global.u32 	%r69, [%rd55+4];
	mul.wide.u32 	%rd56, %r18, 4;
	add.s64 	%rd57, %rd50, %rd56;
	ld.global.u32 	%r70, [%rd57];
	mul.lo.s32 	%r71, %r70, %r69;
	cvt.rn.f32.s32 	%f43, %r71;
	add.f32 	%f52, %f42, %f43;
	add.s32 	%r83, %r83, 2;
$L__BB0_10:
	and.b32  	%r72, %r18, 1;
	setp.eq.b32 	%p8, %r72, 1;
	not.pred 	%p9, %p8;
	@%p9 bra 	$L__BB0_12;
	add.s32 	%r73, %r83, %r12;
	mul.wide.u32 	%rd58, %r73, 4;
	add.s64 	%rd59, %rd2, %rd58;
	ld.global.u32 	%r74, [%rd59];
	mad.lo.s32 	%r75, %r83, %r18, %r2;
	mul.wide.s32 	%rd60, %r75, 4;
	add.s64 	%rd61, %rd1, %rd60;
	ld.global.u32 	%r76, [%rd61];
	mul.lo.s32 	%r77, %r76, %r74;
	cvt.rn.f32.s32 	%f44, %r77;
	add.f32 	%f52, %f52, %f44;
$L__BB0_12:
	ld.param.u64 	%rd65, [_Z6matmulPiS_S_i_param_2];
	cvta.to.global.u64 	%rd62, %rd65;
	cvt.rzi.s32.f32 	%r78, %f52;
	mad.lo.s32 	%r79, %r18, %r1, %r2;
	mul.wide.s32 	%rd63, %r79, 4;
	add.s64 	%rd64, %rd62, %rd63;
	st.global.u32 	[%rd64], %r78;
	ret;

}


// ===== COMPILED SASS (sm_100) =====

	.target	sm_100

	.elftype	@"ET_EXEC"


//--------------------- .note.nv.tkinfo           --------------------------
	.section	.note.nv.tkinfo,"",@"SHT_NOTE"
	.sectionflags	@"SHF_NOTE_NV_TKINFO"
	.tkinfo
        /*0018*/ 	.word	0x00000002
        /*0030*/ 	.string	""
        /*0030*/ 	.string	"ptxas"
        /*0030*/ 	.string	"Cuda compilation tools, release 13.0, V13.0.88"
        /*0030*/ 	.string	"Build cuda_13.0.r13.0/compiler.36424714_0"
        /*0030*/ 	.string	"-arch sm_100 -m 64 "



//--------------------- .note.nv.cuinfo           --------------------------
	.section	.note.nv.cuinfo,"",@"SHT_NOTE"
	.sectionflags	@"SHF_NOTE_NV_CUINFO"
        /*0018*/ 	.short	0x0002
        /*001a*/ 	.short	0x0064
        /*001c*/ 	.short	0x0082
	.zero		2


//--------------------- .nv.info                  --------------------------
	.section	.nv.info,"",@"SHT_CUDA_INFO"
	.align	4


	//----- nvinfo : EIATTR_REGCOUNT
	.align		4
        /*0000*/ 	.byte	0x04, 0x2f
        /*0002*/ 	.short	(.L_1 - .L_0)
	.align		4
.L_0:
        /*0004*/ 	.word	index@(_Z6matmulPiS_S_i)
        /*0008*/ 	.word	0x00000020


	//----- nvinfo : EIATTR_FRAME_SIZE
	.align		4
.L_1:
        /*000c*/ 	.byte	0x04, 0x11
        /*000e*/ 	.short	(.L_3 - .L_2)
	.align		4
.L_2:
        /*0010*/ 	.word	index@(_Z6matmulPiS_S_i)
        /*0014*/ 	.word	0x00000000


	//----- nvinfo : EIATTR_MIN_STACK_SIZE
	.align		4
.L_3:
        /*0018*/ 	.byte	0x04, 0x12
        /*001a*/ 	.short	(.L_5 - .L_4)
	.align		4
.L_4:
        /*001c*/ 	.word	index@(_Z6matmulPiS_S_i)
        /*0020*/ 	.word	0x00000000
.L_5:


//--------------------- .nv.compat                --------------------------
	.section	.nv.compat,"",@"SHT_CUDA_COMPAT_INFO"
	.align	4
        /*0000*/ 	.byte	0x02, 0x09, 0x00, 0x00, 0x02, 0x02, 0x01, 0x00, 0x02, 0x05, 0x05, 0x00, 0x03, 0x07, 0x01, 0x01
        /*0010*/ 	.byte	0x02, 0x03, 0x00, 0x00, 0x02, 0x06, 0x01, 0x00, 0x04, 0x0b, 0x08, 0x00, 0x09, 0x00, 0x00, 0x00
        /*0020*/ 	.byte	0x00, 0x00, 0x00, 0x00


//--------------------- .nv.info._Z6matmulPiS_S_i --------------------------
	.section	.nv.info._Z6matmulPiS_S_i,"",@"SHT_CUDA_INFO"
	.sectionflags	@""
	.align	4


	//----- nvinfo : EIATTR_CUDA_API_VERSION
	.align		4
        /*0000*/ 	.byte	0x04, 0x37
        /*0002*/ 	.short	(.L_7 - .L_6)
.L_6:
        /*0004*/ 	.word	0x00000082


	//----- nvinfo : EIATTR_KPARAM_INFO
	.align		4
.L_7:
        /*0008*/ 	.byte	0x04, 0x17
        /*000a*/ 	.short	(.L_9 - .L_8)
.L_8:
        /*000c*/ 	.word	0x00000000
        /*0010*/ 	.short	0x0003
        /*0012*/ 	.short	0x0018
        /*0014*/ 	.byte	0x00, 0xf0, 0x11, 0x00


	//----- nvinfo : EIATTR_KPARAM_INFO
	.align		4
.L_9:
        /*0018*/ 	.byte	0x04, 0x17
        /*001a*/ 	.short	(.L_11 - .L_10)
.L_10:
        /*001c*/ 	.word	0x00000000
        /*0020*/ 	.short	0x0002
        /*0022*/ 	.short	0x0010
        /*0024*/ 	.byte	0x00, 0xf5, 0x21, 0x00


	//----- nvinfo : EIATTR_KPARAM_INFO
	.align		4
.L_11:
        /*0028*/ 	.byte	0x04, 0x17
        /*002a*/ 	.short	(.L_13 - .L_12)
.L_12:
        /*002c*/ 	.word	0x00000000
        /*0030*/ 	.short	0x0001
        /*0032*/ 	.short	0x0008
        /*0034*/ 	.byte	0x00, 0xf5, 0x21, 0x00


	//----- nvinfo : EIATTR_KPARAM_INFO
	.align		4
.L_13:
        /*0038*/ 	.byte	0x04, 0x17
        /*003a*/ 	.short	(.L_15 - .L_14)
.L_14:
        /*003c*/ 	.word	0x00000000
        /*0040*/ 	.short	0x0000
        /*0042*/ 	.short	0x0000
        /*0044*/ 	.byte	0x00, 0xf5, 0x21, 0x00


	//----- nvinfo : EIATTR_SPARSE_MMA_MASK
	.align		4
.L_15:
        /*0048*/ 	.byte	0x03, 0x50
        /*004a*/ 	.short	0x0000


	//----- nvinfo : EIATTR_MAXREG_COUNT
	.align		4
        /*004c*/ 	.byte	0x03, 0x1b
        /*004e*/ 	.short	0x00ff


	//----- nvinfo : EIATTR_MERCURY_ISA_VERSION
	.align		4
        /*0050*/ 	.byte	0x03, 0x5f
        /*0052*/ 	.short	0x0101


	//----- nvinfo : EIATTR_VRC_CTA_INIT_COUNT
	.align		4
        /*0054*/ 	.byte	0x02, 0x4a
	.zero		1
	.zero		1


	//----- nvinfo : EIATTR_EXIT_INSTR_OFFSETS
	.align		4
        /*0058*/ 	.byte	0x04, 0x1c
        /*005a*/ 	.short	(.L_17 - .L_16)


	//   ....[0]....
.L_16:
        /*005c*/ 	.word	0x00000c10


	//----- nvinfo : EIATTR_CBANK_PARAM_SIZE
	.align		4
.L_17:
        /*0060*/ 	.byte	0x03, 0x19
        /*0062*/ 	.short	0x001c


	//----- nvinfo : EIATTR_PARAM_CBANK
	.align		4
        /*0064*/ 	.byte	0x04, 0x0a
        /*0066*/ 	.short	(.L_19 - .L_18)
	.align		4
.L_18:
        /*0068*/ 	.word	index@(.nv.constant0._Z6matmulPiS_S_i)
        /*006c*/ 	.short	0x0380
        /*006e*/ 	.short	0x001c


	//----- nvinfo : EIATTR_SW_WAR
	.align		4
.L_19:
        /*0070*/ 	.byte	0x04, 0x36
        /*0072*/ 	.short	(.L_21 - .L_20)
.L_20:
        /*0074*/ 	.word	0x00000008
.L_21:


//--------------------- .nv.callgraph             --------------------------
	.section	.nv.callgraph,"",@"SHT_CUDA_CALLGRAPH"
	.align	4
	.sectionentsize	8
	.align		4
        /*0000*/ 	.word	0x00000000
	.align		4
        /*0004*/ 	.word	0xffffffff
	.align		4
        /*0008*/ 	.word	0x00000000
	.align		4
        /*000c*/ 	.word	0xfffffffe
	.align		4
        /*0010*/ 	.word	0x00000000
	.align		4
        /*0014*/ 	.word	0xfffffffd
	.align		4
        /*0018*/ 	.word	0x00000000
	.align		4
        /*001c*/ 	.word	0xfffffffc


//--------------------- .text._Z6matmulPiS_S_i    --------------------------
	.section	.text._Z6matmulPiS_S_i,"ax",@progbits
	.align	128
        .global         _Z6matmulPiS_S_i
        .type           _Z6matmulPiS_S_i,@function
        .size           _Z6matmulPiS_S_i,(.L_x_6 - _Z6matmulPiS_S_i)
        .other          _Z6matmulPiS_S_i,@"STO_CUDA_ENTRY STV_DEFAULT"
_Z6matmulPiS_S_i:
.text._Z6matmulPiS_S_i:
[----:B------:R-:W-:Y:S01]  /*0000*/  LDC R1, c[0x0][0x37c] ;  /* 0x0000df00ff017b82 */ /* 0x000fe20000000800 */
[----:B------:R-:W0:Y:S01]  /*0010*/  S2R R3, SR_TID.Y ;  /* 0x0000000000037919 */ /* 0x000e220000002200 */
[----:B------:R-:W1:Y:S06]  /*0020*/  LDCU UR12, c[0x0][0x398] ;  /* 0x00007300ff0c77ac */ /* 0x000e6c0008000800 */
[----:B------:R-:W0:Y:S01]  /*0030*/  LDC R0, c[0x0][0x364] ;  /* 0x0000d900ff007b82 */ /* 0x000e220000000800 */
[----:B------:R-:W-:Y:S01]  /*0040*/  HFMA2 R14, -RZ, RZ, 0, 0 ;  /* 0x00000000ff0e7431 */ /* 0x000fe200000001ff */
[----:B------:R-:W2:Y:S01]  /*0050*/  S2R R2, SR_TID.X ;  /* 0x0000000000027919 */ /* 0x000ea20000002100 */
[----:B------:R-:W3:Y:S05]  /*0060*/  LDCU.64 UR10, c[0x0][0x358] ;  /* 0x00006b00ff0a77ac */ /* 0x000eea0008000a00 */
[----:B------:R-:W0:Y:S08]  /*0070*/  S2UR UR4, SR_CTAID.Y ;  /* 0x00000000000479c3 */ /* 0x000e300000002600 */
[----:B------:R-:W2:Y:S01]  /*0080*/  S2UR UR5, SR_CTAID.X ;  /* 0x00000000000579c3 */ /* 0x000ea20000002500 */
[----:B-1----:R-:W-:-:S07]  /*0090*/  UISETP.GE.AND UP0, UPT, UR12, 0x1, UPT ;  /* 0x000000010c00788c */ /* 0x002fce000bf06270 */
[----:B------:R-:W2:Y:S01]  /*00a0*/  LDC R13, c[0x0][0x360] ;  /* 0x0000d800ff0d7b82 */ /* 0x000ea20000000800 */
[----:B0-----:R-:W-:Y:S02]  /*00b0*/  IMAD R0, R0, UR4, R3 ;  /* 0x0000000400007c24 */ /* 0x001fe4000f8e0203 */
[----:B--2---:R-:W-:Y:S01]  /*00c0*/  IMAD R13, R13, UR5, R2 ;  /* 0x000000050d0d7c24 */ /* 0x004fe2000f8e0202 */
[----:B---3--:R-:W-:Y:S06]  /*00d0*/  BRA.U !UP0, `(.L_x_0) ;  /* 0x0000000908b87547 */ /* 0x008fec000b800000 */
[----:B------:R-:W-:Y:S01]  /*00e0*/  UISETP.GE.U32.AND UP1, UPT, UR12, 0x8, UPT ;  /* 0x000000080c00788c */ /* 0x000fe2000bf26070 */
[----:B------:R-:W-:Y:S01]  /*00f0*/  MOV R14, RZ ;  /* 0x000000ff000e7202 */ /* 0x000fe20000000f00 */
[----:B------:R-:W-:Y:S01]  /*0100*/  ULOP3.LUT UR13, UR12, 0x7, URZ, 0xc0, !UPT ;  /* 0x000000070c0d7892 */ /* 0x000fe2000f8ec0ff */
[----:B------:R-:W-:-:S03]  /*0110*/  MOV R12, RZ ;  /* 0x000000ff000c7202 */ /* 0x000fc60000000f00 */
[----:B------:R-:W-:-:S03]  /*0120*/  UISETP.NE.AND UP0, UPT, UR13, URZ, UPT ;  /* 0x000000ff0d00728c */ /* 0x000fc6000bf05270 */
[----:B------:R-:W-:Y:S08]  /*0130*/  BRA.U !UP1, `(.L_x_1) ;  /* 0x00000005094c7547 */ /* 0x000ff0000b800000 */
[----:B------:R-:W0:Y:S01]  /*0140*/  LDCU.128 UR16, c[0x0][0x380] ;  /* 0x00007000ff1077ac */ /* 0x000e220008000c00 */
[----:B------:R-:W-:Y:S02]  /*0150*/  MOV R14, RZ ;  /* 0x000000ff000e7202 */ /* 0x000fe40000000f00 */
[----:B------:R-:W-:Y:S01]  /*0160*/  MOV R15, R13 ;  /* 0x0000000d000f7202 */ /* 0x000fe20000000f00 */
[----:B------:R-:W-:-:S04]  /*0170*/  ULOP3.LUT UR4, UR12, 0x7ffffff8, URZ, 0xc0, !UPT ;  /* 0x7ffffff80c047892 */ /* 0x000fc8000f8ec0ff */
[----:B------:R-:W-:Y:S02]  /*0180*/  UIADD3 UR5, UPT, UPT, -UR4, URZ, URZ ;  /* 0x000000ff04057290 */ /* 0x000fe4000fffe1ff */
[----:B------:R-:W-:Y:S02]  /*0190*/  MOV R12, UR4 ;  /* 0x00000004000c7c02 */ /* 0x000fe40008000f00 */
[----:B0-----:R-:W-:Y:S01]  /*01a0*/  MOV R2, UR16 ;  /* 0x0000001000027c02 */ /* 0x001fe20008000f00 */
[----:B------:R-:W-:Y:S01]  /*01b0*/  UIMAD.WIDE.U32 UR6, UR12, 0x18, UR18 ;  /* 0x000000180c0678a5 */ /* 0x000fe2000f8e0012 */
[----:B------:R-:W-:Y:S01]  /*01c0*/  MOV R3, UR17 ;  /* 0x0000001100037c02 */ /* 0x000fe20008000f00 */
[----:B------:R-:W-:Y:S02]  /*01d0*/  UIMAD.WIDE.U32 UR8, UR12, 0x1c, UR18 ;  /* 0x0000001c0c0878a5 */ /* 0x000fe4000f8e0012 */
[----:B------:R-:W-:-:S03]  /*01e0*/  IMAD.WIDE.U32 R2, R0, 0xc, R2 ;  /* 0x0000000c00027825 */ /* 0x000fc600078e0002 */
[----:B------:R-:W-:-:S04]  /*01f0*/  IADD3 R8, P0, PT, R2, 0x10, RZ ;  /* 0x0000001002087810 */ /* 0x000fc80007f1e0ff */
[----:B------:R-:W-:-:S09]  /*0200*/  IADD3.X R9, PT, PT, RZ, R3, RZ, P0, !PT ;  /* 0x00000003ff097210 */ /* 0x000fd200007fe4ff */
.L_x_2:
[----:B------:R-:W-:Y:S01]  /*0210*/  UIMAD.WIDE.U32 UR14, UR12, 0x4, UR18 ;  /* 0x000000040c0e78a5 */ /* 0x000fe2000f8e0012 */
[----:B------:R-:W-:Y:S01]  /*0220*/  HFMA2 R6, -RZ, RZ, 0, 2.384185791015625e-07 ;  /* 0x00000004ff067431 */ /* 0x000fe200000001ff */
[----:B------:R-:W-:-:S04]  /*0230*/  UIMAD.WIDE.U32 UR16, UR12, 0x8, UR18 ;  /* 0x000000080c1078a5 */ /* 0x000fc8000f8e0012 */
[----:B------:R-:W-:Y:S02]  /*0240*/  MOV R2, UR14 ;  /* 0x0000000e00027c02 */ /* 0x000fe40008000f00 */
[----:B------:R-:W-:Y:S01]  /*0250*/  MOV R3, UR15 ;  /* 0x0000000f00037c02 */ /* 0x000fe20008000f00 */
[----:B------:R-:W-:Y:S01]  /*0260*/  HFMA2 R10, -RZ, RZ, 0, 2.384185791015625e-07 ;  /* 0x00000004ff0a7431 */ /* 0x000fe200000001ff */
[----:B------:R-:W-:Y:S01]  /*0270*/  MOV R4, UR16 ;  /* 0x0000001000047c02 */ /* 0x000fe20008000f00 */
[----:B------:R-:W-:Y:S01]  /*0280*/  IMAD.WIDE R6, R15, R6, UR18 ;  /* 0x000000120f067e25 */ /* 0x000fe2000f8e0206 */
[----:B------:R-:W-:-:S03]  /*0290*/  MOV R5, UR17 ;  /* 0x0000001100057c02 */ /* 0x000fc60008000f00 */
[C---:B------:R-:W-:Y:S01]  /*02a0*/  IMAD.WIDE R2, R15.reuse, 0x4, R2 ;  /* 0x000000040f027825 */ /* 0x040fe200078e0202 */
[----:B------:R-:W2:Y:S01]  /*02b0*/  LDG.E R16, desc[UR10][R6.64] ;  /* 0x0000000a06107981 */ /* 0x000ea2000c1e1900 */
[----:B------:R-:W-:Y:S02]  /*02c0*/  UIMAD.WIDE.U32 UR14, UR12, 0xc, UR18 ;  /* 0x0000000c0c0e78a5 */ /* 0x000fe4000f8e0012 */
[----:B------:R-:W-:Y:S02]  /*02d0*/  HFMA2 R24, -RZ, RZ, 0, 2.384185791015625e-07 ;  /* 0x00000004ff187431 */ /* 0x000fe400000001ff */
[C---:B------:R-:W-:Y:S01]  /*02e0*/  IMAD.WIDE R4, R15.reuse, 0x4, R4 ;  /* 0x000000040f047825 */ /* 0x040fe200078e0204 */
[----:B------:R0:W3:Y:S01]  /*02f0*/  LDG.E R17, desc[UR10][R2.64] ;  /* 0x0000000a02117981 */ /* 0x0000e2000c1e1900 */
[----:B------:R-:W-:Y:S02]  /*0300*/  UIMAD.WIDE.U32 UR16, UR12, 0x10, UR18 ;  /* 0x000000100c1078a5 */ /* 0x000fe4000f8e0012 */
[----:B------:R-:W-:Y:S01]  /*0310*/  IMAD.WIDE R10, R15, R10, UR14 ;  /* 0x0000000e0f0a7e25 */ /* 0x000fe2000f8e020a */
[----:B------:R1:W4:Y:S01]  /*0320*/  LDG.E R20, desc[UR10][R4.64] ;  /* 0x0000000a04147981 */ /* 0x000322000c1e1900 */
[----:B0-----:R-:W-:-:S02]  /*0330*/  MOV R2, R8 ;  /* 0x0000000800027202 */ /* 0x001fc40000000f00 */
[----:B------:R-:W-:Y:S01]  /*0340*/  MOV R3, R9 ;  /* 0x0000000900037202 */ /* 0x000fe20000000f00 */
[----:B------:R-:W-:Y:S01]  /*0350*/  UIMAD.WIDE.U32 UR14, UR12, 0x14, UR18 ;  /* 0x000000140c0e78a5 */ /* 0x000fe2000f8e0012 */
[----:B------:R0:W5:Y:S04]  /*0360*/  LDG.E R18, desc[UR10][R10.64] ;  /* 0x0000000a0a127981 */ /* 0x000168000c1e1900 */
[----:B------:R-:W2:Y:S01]  /*0370*/  LDG.E R23, desc[UR10][R2.64+-0x10] ;  /* 0xfffff00a02177981 */ /* 0x000ea2000c1e1900 */
[----:B------:R-:W-:-:S03]  /*0380*/  MOV R8, 0x4 ;  /* 0x0000000400087802 */ /* 0x000fc60000000f00 */
[----:B------:R-:W3:Y:S02]  /*0390*/  LDG.E R22, desc[UR10][R2.64+-0xc] ;  /* 0xfffff40a02167981 */ /* 0x000ee4000c1e1900 */
[C---:B------:R-:W-:Y:S02]  /*03a0*/  IMAD.WIDE R6, R15.reuse, R8, UR16 ;  /* 0x000000100f067e25 */ /* 0x040fe4000f8e0208 */
[----:B------:R-:W4:Y:S02]  /*03b0*/  LDG.E R21, desc[UR10][R2.64+-0x8] ;  /* 0xfffff80a02157981 */ /* 0x000f24000c1e1900 */
[C---:B-1----:R-:W-:Y:S02]  /*03c0*/  IMAD.WIDE R4, R15.reuse, R24, UR14 ;  /* 0x0000000e0f047e25 */ /* 0x042fe4000f8e0218 */
[----:B------:R-:W5:Y:S02]  /*03d0*/  LDG.E R19, desc[UR10][R2.64+-0x4] ;  /* 0xfffffc0a02137981 */ /* 0x000f64000c1e1900 */
[----:B------:R-:W-:-:S02]  /*03e0*/  IMAD.WIDE R8, R15, R8, UR6 ;  /* 0x000000060f087e25 */ /* 0x000fc4000f8e0208 */
[----:B------:R1:W5:Y:S04]  /*03f0*/  LDG.E R6, desc[UR10][R6.64] ;  /* 0x0000000a06067981 */ /* 0x000368000c1e1900 */
[----:B------:R-:W5:Y:S01]  /*0400*/  LDG.E R25, desc[UR10][R2.64] ;  /* 0x0000000a02197981 */ /* 0x000f62000c1e1900 */
[----:B0-----:R-:W-:-:S03]  /*0410*/  IMAD.WIDE R10, R15, R24, UR8 ;  /* 0x000000080f0a7e25 */ /* 0x001fc6000f8e0218 */
[----:B------:R-:W5:Y:S04]  /*0420*/  LDG.E R4, desc[UR10][R4.64] ;  /* 0x0000000a04047981 */ /* 0x000f68000c1e1900 */
[----:B------:R-:W5:Y:S04]  /*0430*/  LDG.E R27, desc[UR10][R2.64+0x4] ;  /* 0x0000040a021b7981 */ /* 0x000f68000c1e1900 */
[----:B------:R-:W5:Y:S04]  /*0440*/  LDG.E R8, desc[UR10][R8.64] ;  /* 0x0000000a08087981 */ /* 0x000f68000c1e1900 */
[----:B------:R-:W5:Y:S04]  /*0450*/  LDG.E R29, desc[UR10][R2.64+0x8] ;  /* 0x0000080a021d7981 */ /* 0x000f68000c1e1900 */
[----:B------:R-:W5:Y:S04]  /*0460*/  LDG.E R10, desc[UR10][R10.64] ;  /* 0x0000000a0a0a7981 */ /* 0x000f68000c1e1900 */
[----:B------:R-:W5:Y:S01]  /*0470*/  LDG.E R24, desc[UR10][R2.64+0xc] ;  /* 0x00000c0a02187981 */ /* 0x000f62000c1e1900 */
[----:B------:R-:W-:-:S04]  /*0480*/  UIADD3 UR5, UPT, UPT, UR5, 0x8, URZ ;  /* 0x0000000805057890 */ /* 0x000fc8000fffe0ff */
[----:B------:R-:W-:Y:S01]  /*0490*/  UISETP.NE.AND UP1, UPT, UR5, URZ, UPT ;  /* 0x000000ff0500728c */ /* 0x000fe2000bf25270 */
[----:B--2---:R-:W-:Y:S02]  /*04a0*/  IMAD R16, R23, R16, RZ ;  /* 0x0000001017107224 */ /* 0x004fe400078e02ff */
[----:B---3--:R-:W-:-:S03]  /*04b0*/  IMAD R17, R22, R17, RZ ;  /* 0x0000001116117224 */ /* 0x008fc600078e02ff */
[----:B-1----:R-:W-:Y:S01]  /*04c0*/  I2FP.F32.S32 R7, R16 ;  /* 0x0000001000077245 */ /* 0x002fe20000201400 */
[----:B----4-:R-:W-:Y:S01]  /*04d0*/  IMAD R20, R21, R20, RZ ;  /* 0x0000001415147224 */ /* 0x010fe200078e02ff */
[----:B------:R-:W-:-:S03]  /*04e0*/  I2FP.F32.S32 R16, R17 ;  /* 0x0000001100107245 */ /* 0x000fc60000201400 */
[----:B------:R-:W-:Y:S01]  /*04f0*/  FADD R7, R7, R14 ;  /* 0x0000000e07077221 */ /* 0x000fe20000000000 */
[----:B-----5:R-:W-:Y:S01]  /*0500*/  IMAD R18, R19, R18, RZ ;  /* 0x0000001213127224 */ /* 0x020fe200078e02ff */
[----:B------:R-:W-:Y:S02]  /*0510*/  I2FP.F32.S32 R20, R20 ;  /* 0x0000001400147245 */ /* 0x000fe40000201400 */
[----:B------:R-:W-:Y:S02]  /*0520*/  FADD R7, R7, R16 ;  /* 0x0000001007077221 */ /* 0x000fe40000000000 */
[----:B------:R-:W-:Y:S02]  /*0530*/  I2FP.F32.S32 R18, R18 ;  /* 0x0000001200127245 */ /* 0x000fe40000201400 */
[----:B------:R-:W-:Y:S01]  /*0540*/  FADD R7, R7, R20 ;  /* 0x0000001407077221 */ /* 0x000fe20000000000 */
[----:B------:R-:W-:-:S03]  /*0550*/  IMAD R6, R25, R6, RZ ;  /* 0x0000000619067224 */ /* 0x000fc600078e02ff */
[----:B------:R-:W-:Y:S02]  /*0560*/  FADD R7, R7, R18 ;  /* 0x0000001207077221 */ /* 0x000fe40000000000 */
[----:B------:R-:W-:Y:S01]  /*0570*/  I2FP.F32.S32 R6, R6 ;  /* 0x0000000600067245 */ /* 0x000fe20000201400 */
[----:B------:R-:W-:-:S04]  /*0580*/  IMAD R4, R27, R4, RZ ;  /* 0x000000041b047224 */ /* 0x000fc800078e02ff */
[----:B------:R-:W-:Y:S01]  /*0590*/  FADD R6, R7, R6 ;  /* 0x0000000607067221 */ /* 0x000fe20000000000 */
[----:B------:R-:W-:Y:S01]  /*05a0*/  I2FP.F32.S32 R5, R4 ;  /* 0x0000000400057245 */ /* 0x000fe20000201400 */
[----:B------:R-:W-:-:S04]  /*05b0*/  IMAD R8, R29, R8, RZ ;  /* 0x000000081d087224 */ /* 0x000fc800078e02ff */
[----:B------:R-:W-:Y:S01]  /*05c0*/  FADD R5, R6, R5 ;  /* 0x0000000506057221 */ /* 0x000fe20000000000 */
[----:B------:R-:W-:Y:S01]  /*05d0*/  I2FP.F32.S32 R8, R8 ;  /* 0x0000000800087245 */ /* 0x000fe20000201400 */
[----:B------:R-:W-:Y:S01]  /*05e0*/  IMAD R10, R24, R10, RZ ;  /* 0x0000000a180a7224 */ /* 0x000fe200078e02ff */
[----:B------:R-:W-:-:S03]  /*05f0*/  MOV R4, UR12 ;  /* 0x0000000c00047c02 */ /* 0x000fc60008000f00 */
[----:B------:R-:W-:Y:S01]  /*0600*/  FADD R5, R5, R8 ;  /* 0x0000000805057221 */ /* 0x000fe20000000000 */
[----:B------:R-:W-:Y:S02]  /*0610*/  IADD3 R8, P0, PT, R2, 0x20, RZ ;  /* 0x0000002002087810 */ /* 0x000fe40007f1e0ff */
[----:B------:R-:W-:Y:S02]  /*0620*/  I2FP.F32.S32 R10, R10 ;  /* 0x0000000a000a7245 */ /* 0x000fe40000201400 */
[----:B------:R-:W-:Y:S02]  /*0630*/  IADD3.X R9, PT, PT, RZ, R3, RZ, P0, !PT ;  /* 0x00000003ff097210 */ /* 0x000fe400007fe4ff */
[----:B------:R-:W-:Y:S01]  /*0640*/  LEA R15, R4, R15, 0x3 ;  /* 0x0000000f040f7211 */ /* 0x000fe200078e18ff */
[----:B------:R-:W-:Y:S01]  /*0650*/  FADD R14, R5, R10 ;  /* 0x0000000a050e7221 */ /* 0x000fe20000000000 */
[----:B------:R-:W-:Y:S06]  /*0660*/  BRA.U UP1, `(.L_x_2) ;  /* 0xfffffff901e87547 */ /* 0x000fec000b83ffff */
.L_x_1:
[----:B------:R-:W-:Y:S05]  /*0670*/  BRA.U !UP0, `(.L_x_0) ;  /* 0x0000000508507547 */ /* 0x000fea000b800000 */
[----:B------:R-:W-:Y:S01]  /*0680*/  UISETP.GE.U32.AND UP0, UPT, UR13, 0x4, UPT ;  /* 0x000000040d00788c */ /* 0x000fe2000bf06070 */
[----:B------:R-:W-:Y:S01]  /*0690*/  IMAD R3, R0, 0x3, RZ ;  /* 0x0000000300037824 */ /* 0x000fe200078e02ff */
[----:B------:R-:W-:-:S04]  /*06a0*/  ULOP3.LUT UR4, UR12, 0x3, URZ, 0xc0, !UPT ;  /* 0x000000030c047892 */ /* 0x000fc8000f8ec0ff */
[----:B------:R-:W-:-:S03]  /*06b0*/  UISETP.NE.AND UP1, UPT, UR4, URZ, UPT ;  /* 0x000000ff0400728c */ /* 0x000fc6000bf25270 */
[----:B------:R-:W-:Y:S08]  /*06c0*/  BRA.U !UP0, `(.L_x_3) ;  /* 0x0000000108987547 */ /* 0x000ff0000b800000 */
[----:B------:R-:W0:Y:S01]  /*06d0*/  LDC.64 R6, c[0x0][0x388] ;  /* 0x0000e200ff067b82 */ /* 0x000e220000000a00 */
[----:B------:R-:W1:Y:S01]  /*06e0*/  LDCU.64 UR6, c[0x0][0x380] ;  /* 0x00007000ff0677ac */ /* 0x000e620008000a00 */
[C---:B------:R-:W-:Y:S01]  /*06f0*/  IMAD R9, R12.reuse, UR12, R13 ;  /* 0x0000000c0c097c24 */ /* 0x040fe2000f8e020d */
[CC--:B------:R-:W-:Y:S02]  /*0700*/  IADD3 R5, PT, PT, R12.reuse, R3.reuse, RZ ;  /* 0x000000030c057210 */ /* 0x0c0fe40007ffe0ff */
[----:B------:R-:W-:Y:S02]  /*0710*/  IADD3 R2, P0, PT, R12, R3, RZ ;  /* 0x000000030c027210 */ /* 0x000fe40007f1e0ff */
[----:B------:R-:W-:Y:S01]  /*0720*/  MOV R17, UR12 ;  /* 0x0000000c00117c02 */ /* 0x000fe20008000f00 */
[----:B------:R-:W2:Y:S01]  /*0730*/  LDC.64 R10, c[0x0][0x380] ;  /* 0x0000e000ff0a7b82 */ /* 0x000ea20000000a00 */
[----:B------:R-:W-:Y:S01]  /*0740*/  MOV R19, UR12 ;  /* 0x0000000c00137c02 */ /* 0x000fe20008000f00 */
[----:B0-----:R-:W-:Y:S01]  /*0750*/  IMAD.WIDE R6, R9, 0x4, R6 ;  /* 0x0000000409067825 */ /* 0x001fe200078e0206 */
[----:B------:R-:W-:-:S05]  /*0760*/  MOV R9, UR12 ;  /* 0x0000000c00097c02 */ /* 0x000fca0008000f00 */
[----:B------:R-:W-:Y:S02]  /*0770*/  IMAD.WIDE.U32 R8, R9, 0x4, R6 ;  /* 0x0000000409087825 */ /* 0x000fe400078e0006 */
[----:B------:R-:W3:Y:S02]  /*0780*/  LDG.E R7, desc[UR10][R6.64] ;  /* 0x0000000a06077981 */ /* 0x000ee4000c1e1900 */
[----:B--2---:R-:W-:Y:S01]  /*0790*/  IMAD.WIDE.U32 R10, R5, 0x4, R10 ;  /* 0x00000004050a7825 */ /* 0x004fe200078e000a */
[----:B------:R-:W-:Y:S01]  /*07a0*/  IADD3.X R5, PT, PT, RZ, RZ, RZ, P0, !PT ;  /* 0x000000ffff057210 */ /* 0x000fe200007fe4ff */
[----:B------:R-:W2:Y:S01]  /*07b0*/  LDG.E R15, desc[UR10][R8.64] ;  /* 0x0000000a080f7981 */ /* 0x000ea2000c1e1900 */
[C---:B-1----:R-:W-:Y:S01]  /*07c0*/  LEA R4, P0, R2.reuse, UR6, 0x2 ;  /* 0x0000000602047c11 */ /* 0x042fe2000f8010ff */
[----:B------:R-:W-:Y:S02]  /*07d0*/  IMAD.WIDE.U32 R16, R17, 0x4, R8 ;  /* 0x0000000411107825 */ /* 0x000fe400078e0008 */
[----:B------:R-:W3:Y:S01]  /*07e0*/  LDG.E R10, desc[UR10][R10.64] ;  /* 0x0000000a0a0a7981 */ /* 0x000ee2000c1e1900 */
[----:B------:R-:W-:Y:S01]  /*07f0*/  LEA.HI.X R5, R2, UR7, R5, 0x2, P0 ;  /* 0x0000000702057c11 */ /* 0x000fe200080f1405 */
[----:B------:R-:W-:-:S02]  /*0800*/  IMAD.WIDE.U32 R18, R19, 0x4, R16 ;  /* 0x0000000413127825 */ /* 0x000fc400078e0010 */
[----:B------:R-:W4:Y:S04]  /*0810*/  LDG.E R21, desc[UR10][R16.64] ;  /* 0x0000000a10157981 */ /* 0x000f28000c1e1900 */
[----:B------:R-:W2:Y:S04]  /*0820*/  LDG.E R2, desc[UR10][R4.64+0x4] ;  /* 0x0000040a04027981 */ /* 0x000ea8000c1e1900 */
[----:B------:R-:W4:Y:S04]  /*0830*/  LDG.E R20, desc[UR10][R4.64+0x8] ;  /* 0x0000080a04147981 */ /* 0x000f28000c1e1900 */
[----:B------:R-:W5:Y:S04]  /*0840*/  LDG.E R22, desc[UR10][R4.64+0xc] ;  /* 0x00000c0a04167981 */ /* 0x000f68000c1e1900 */
[----:B------:R-:W5:Y:S01]  /*0850*/  LDG.E R19, desc[UR10][R18.64] ;  /* 0x0000000a12137981 */ /* 0x000f62000c1e1900 */
[----:B------:R-:W-:Y:S01]  /*0860*/  IADD3 R12, PT, PT, R12, 0x4, RZ ;  /* 0x000000040c0c7810 */ /* 0x000fe20007ffe0ff */
[----:B---3--:R-:W-:-:S05]  /*0870*/  IMAD R10, R10, R7, RZ ;  /* 0x000000070a0a7224 */ /* 0x008fca00078e02ff */
[----:B------:R-:W-:Y:S01]  /*0880*/  I2FP.F32.S32 R7, R10 ;  /* 0x0000000a00077245 */ /* 0x000fe20000201400 */
[----:B--2---:R-:W-:-:S04]  /*0890*/  IMAD R2, R2, R15, RZ ;  /* 0x0000000f02027224 */ /* 0x004fc800078e02ff */
[----:B------:R-:W-:Y:S01]  /*08a0*/  FADD R7, R14, R7 ;  /* 0x000000070e077221 */ /* 0x000fe20000000000 */
[----:B----4-:R-:W-:Y:S01]  /*08b0*/  IMAD R20, R20, R21, RZ ;  /* 0x0000001514147224 */ /* 0x010fe200078e02ff */
[----:B------:R-:W-:-:S04]  /*08c0*/  I2FP.F32.S32 R2, R2 ;  /* 0x0000000200027245 */ /* 0x000fc80000201400 */
[----:B------:R-:W-:Y:S01]  /*08d0*/  I2FP.F32.S32 R9, R20 ;  /* 0x0000001400097245 */ /* 0x000fe20000201400 */
[----:B------:R-:W-:Y:S01]  /*08e0*/  FADD R2, R7, R2 ;  /* 0x0000000207027221 */ /* 0x000fe20000000000 */
[----:B-----5:R-:W-:-:S03]  /*08f0*/  IMAD R22, R22, R19, RZ ;  /* 0x0000001316167224 */ /* 0x020fc600078e02ff */
[----:B------:R-:W-:Y:S02]  /*0900*/  FADD R2, R2, R9 ;  /* 0x0000000902027221 */ /* 0x000fe40000000000 */
[----:B------:R-:W-:-:S05]  /*0910*/  I2FP.F32.S32 R5, R22 ;  /* 0x0000001600057245 */ /* 0x000fca0000201400 */
[----:B------:R-:W-:-:S07]  /*0920*/  FADD R14, R2, R5 ;  /* 0x00000005020e7221 */ /* 0x000fce0000000000 */
.L_x_3:
[----:B------:R-:W-:Y:S05]  /*0930*/  BRA.U !UP1, `(.L_x_0) ;  /* 0x0000000109a07547 */ /* 0x000fea000b800000 */
[----:B------:R-:W-:Y:S02]  /*0940*/  UISETP.NE.AND UP0, UPT, UR4, 0x1, UPT ;  /* 0x000000010400788c */ /* 0x000fe4000bf05270 */
[----:B------:R-:W-:-:S04]  /*0950*/  ULOP3.LUT UR5, UR12, 0x1, URZ, 0xc0, !UPT ;  /* 0x000000010c057892 */ /* 0x000fc8000f8ec0ff */
[----:B------:R-:W-:-:S03]  /*0960*/  UISETP.NE.U32.AND UP1, UPT, UR5, 0x1, UPT ;  /* 0x000000010500788c */ /* 0x000fc6000bf25070 */
[----:B------:R-:W-:Y:S08]  /*0970*/  BRA.U !UP0, `(.L_x_4) ;  /* 0x0000000108607547 */ /* 0x000ff0000b800000 */
[----:B------:R-:W0:Y:S01]  /*0980*/  LDC.64 R6, c[0x0][0x388] ;  /* 0x0000e200ff067b82 */ /* 0x000e220000000a00 */
[----:B------:R-:W1:Y:S01]  /*0990*/  LDCU.64 UR4, c[0x0][0x380] ;  /* 0x00007000ff0477ac */ /* 0x000e620008000a00 */
[CC--:B------:R-:W-:Y:S01]  /*09a0*/  IADD3 R9, PT, PT, R12.reuse, R3.reuse, RZ ;  /* 0x000000030c097210 */ /* 0x0c0fe20007ffe0ff */
[C---:B------:R-:W-:Y:S01]  /*09b0*/  IMAD R11, R12.reuse, UR12, R13 ;  /* 0x0000000c0c0b7c24 */ /* 0x040fe2000f8e020d */
[----:B------:R-:W-:-:S04]  /*09c0*/  IADD3 R2, P0, PT, R12, R3, RZ ;  /* 0x000000030c027210 */ /* 0x000fc80007f1e0ff */
[----:B------:R-:W2:Y:S01]  /*09d0*/  LDC.64 R4, c[0x0][0x380] ;  /* 0x0000e000ff047b82 */ /* 0x000ea20000000a00 */
[----:B0-----:R-:W-:Y:S01]  /*09e0*/  IMAD.WIDE R6, R11, 0x4, R6 ;  /* 0x000000040b067825 */ /* 0x001fe200078e0206 */
[----:B------:R-:W-:-:S03]  /*09f0*/  MOV R11, UR12 ;  /* 0x0000000c000b7c02 */ /* 0x000fc60008000f00 */
[----:B--2---:R-:W-:Y:S01]  /*0a00*/  IMAD.WIDE.U32 R4, R9, 0x4, R4 ;  /* 0x0000000409047825 */ /* 0x004fe200078e0004 */
[----:B------:R-:W-:Y:S02]  /*0a10*/  IADD3.X R9, PT, PT, RZ, RZ, RZ, P0, !PT ;  /* 0x000000ffff097210 */ /* 0x000fe400007fe4ff */
[C---:B-1----:R-:W-:Y:S01]  /*0a20*/  LEA R8, P0, R2.reuse, UR4, 0x2 ;  /* 0x0000000402087c11 */ /* 0x042fe2000f8010ff */
[----:B------:R-:W-:Y:S02]  /*0a30*/  IMAD.WIDE.U32 R10, R11, 0x4, R6 ;  /* 0x000000040b0a7825 */ /* 0x000fe400078e0006 */
[----:B------:R-:W2:Y:S01]  /*0a40*/  LDG.E R4, desc[UR10][R4.64] ;  /* 0x0000000a04047981 */ /* 0x000ea2000c1e1900 */
[----:B------:R-:W-:-:S03]  /*0a50*/  LEA.HI.X R9, R2, UR5, R9, 0x2, P0 ;  /* 0x0000000502097c11 */ /* 0x000fc600080f1409 */
[----:B------:R-:W2:Y:S04]  /*0a60*/  LDG.E R7, desc[UR10][R6.64] ;  /* 0x0000000a06077981 */ /* 0x000ea8000c1e1900 */
[----:B------:R-:W3:Y:S04]  /*0a70*/  LDG.E R8, desc[UR10][R8.64+0x4] ;  /* 0x0000040a08087981 */ /* 0x000ee8000c1e1900 */
[----:B------:R-:W3:Y:S01]  /*0a80*/  LDG.E R11, desc[UR10][R10.64] ;  /* 0x0000000a0a0b7981 */ /* 0x000ee2000c1e1900 */
[----:B------:R-:W-:Y:S01]  /*0a90*/  IADD3 R12, PT, PT, R12, 0x2, RZ ;  /* 0x000000020c0c7810 */ /* 0x000fe20007ffe0ff */
[----:B--2---:R-:W-:-:S05]  /*0aa0*/  IMAD R2, R4, R7, RZ ;  /* 0x0000000704027224 */ /* 0x004fca00078e02ff */
[----:B------:R-:W-:Y:S01]  /*0ab0*/  I2FP.F32.S32 R15, R2 ;  /* 0x00000002000f7245 */ /* 0x000fe20000201400 */
[----:B---3--:R-:W-:-:S04]  /*0ac0*/  IMAD R16, R8, R11, RZ ;  /* 0x0000000b08107224 */ /* 0x008fc800078e02ff */
[----:B------:R-:W-:Y:S01]  /*0ad0*/  FADD R14, R14, R15 ;  /* 0x0000000f0e0e7221 */ /* 0x000fe20000000000 */
[----:B------:R-:W-:-:S05]  /*0ae0*/  I2FP.F32.S32 R17, R16 ;  /* 0x0000001000117245 */ /* 0x000fca0000201400 */
[----:B------:R-:W-:-:S07]  /*0af0*/  FADD R14, R14, R17 ;  /* 0x000000110e0e7221 */ /* 0x000fce0000000000 */
.L_x_4:
[----:B------:R-:W-:Y:S05]  /*0b00*/  BRA.U UP1, `(.L_x_0) ;  /* 0x00000001012c7547 */ /* 0x000fea000b800000 */
[----:B------:R-:W0:Y:S01]  /*0b10*/  LDC.64 R4, c[0x0][0x380] ;  /* 0x0000e000ff047b82 */ /* 0x000e220000000a00 */
[----:B------:R-:W-:Y:S01]  /*0b20*/  IADD3 R3, PT, PT, R3, R12, RZ ;  /* 0x0000000c03037210 */ /* 0x000fe20007ffe0ff */
[----:B------:R-:W-:-:S06]  /*0b30*/  IMAD R9, R12, UR12, R13 ;  /* 0x0000000c0c097c24 */ /* 0x000fcc000f8e020d */
[----:B------:R-:W1:Y:S01]  /*0b40*/  LDC.64 R6, c[0x0][0x388] ;  /* 0x0000e200ff067b82 */ /* 0x000e620000000a00 */
[----:B0-----:R-:W-:-:S06]  /*0b50*/  IMAD.WIDE.U32 R2, R3, 0x4, R4 ;  /* 0x0000000403027825 */ /* 0x001fcc00078e0004 */
[----:B------:R-:W2:Y:S01]  /*0b60*/  LDG.E R2, desc[UR10][R2.64] ;  /* 0x0000000a02027981 */ /* 0x000ea2000c1e1900 */
[----:B-1----:R-:W-:-:S06]  /*0b70*/  IMAD.WIDE R4, R9, 0x4, R6 ;  /* 0x0000000409047825 */ /* 0x002fcc00078e0206 */
[----:B------:R-:W2:Y:S02]  /*0b80*/  LDG.E R5, desc[UR10][R4.64] ;  /* 0x0000000a04057981 */ /* 0x000ea4000c1e1900 */
[----:B--2---:R-:W-:-:S05]  /*0b90*/  IMAD R6, R2, R5, RZ ;  /* 0x0000000502067224 */ /* 0x004fca00078e02ff */
[----:B------:R-:W-:-:S05]  /*0ba0*/  I2FP.F32.S32 R7, R6 ;  /* 0x0000000600077245 */ /* 0x000fca0000201400 */
[----:B------:R-:W-:-:S07]  /*0bb0*/  FADD R14, R14, R7 ;  /* 0x000000070e0e7221 */ /* 0x000fce0000000000 */
.L_x_0:
[----:B------:R-:W0:Y:S01]  /*0bc0*/  LDC.64 R2, c[0x0][0x390] ;  /* 0x0000e400ff027b82 */ /* 0x000e220000000a00 */
[----:B------:R-:W1:Y:S01]  /*0bd0*/  F2I.TRUNC.NTZ R5, R14 ;  /* 0x0000000e00057305 */ /* 0x000e62000020f100 */
[----:B------:R-:W-:-:S04]  /*0be0*/  IMAD R13, R0, UR12, R13 ;  /* 0x0000000c000d7c24 */ /* 0x000fc8000f8e020d */
[----:B0-----:R-:W-:-:S05]  /*0bf0*/  IMAD.WIDE R2, R13, 0x4, R2 ;  /* 0x000000040d027825 */ /* 0x001fca00078e0202 */
[----:B-1----:R-:W-:Y:S01]  /*0c00*/  STG.E desc[UR10][R2.64], R5 ;  /* 0x0000000502007986 */ /* 0x002fe2000c10190a */
[----:B------:R-:W-:Y:S05]  /*0c10*/  EXIT ;  /* 0x000000000000794d */ /* 0x000fea0003800000 */
.L_x_5:
[----:B------:R-:W-:-:S00]  /*0c20*/  BRA `(.L_x_5) ;  /* 0xfffffffc00fc7947 */ /* 0x000fc0000383ffff */
[----:B------:R-:W-:-:S00]  /*0c30*/  NOP ;  /* 0x0000000000007918 */ /* 0x000fc00000000000 */
        /* <DEDUP_REMOVED lines=12> */
.L_x_6:


//--------------------- .nv.shared.reserved.0     --------------------------
	.section	.nv.shared.reserved.0,"aw",@nobits
	.weak		__nv_reservedSMEM_offset_0_alias
	.size		__nv_reservedSMEM_offset_0_alias, 0, 64
	.other		__nv_reservedSMEM_offset_0_alias,@"STO_CUDA_RESERVED_SHARED STV_DEFAULT"
__nv_reservedSMEM_offset_0_alias:
	.zero		0
	.zero		64


//--------------------- .nv.constant0._Z6matmulPiS_S_i --------------------------
	.section	.nv.constant0._Z6matmulPiS_S_i,"a",@progbits
	.sectionflags	@""
	.align	4
.nv.constant0._Z6matmulPiS_S_i:
	.zero		924


//--------------------- SYMBOLS --------------------------

	.type		.nv.reservedSmem.offset0,@object
	.size		.nv.reservedSmem.offset0,0x4
